//
// Generated by NVIDIA NVVM Compiler
//
// Compiler Build ID: CL-36424714
// Cuda compilation tools, release 13.0, V13.0.88
// Based on NVVM 20.0.0
//

.version 9.0
.target sm_100
.address_size 64

	// .globl	_Z12delay_kernelv

.visible .entry _Z12delay_kernelv()
{
	.reg .pred 	%p<4>;
	.reg .b64 	%rd<13>;

	// begin inline asm
	mov.u64 	%rd4, %clock64;
	// end inline asm
$L__BB0_1:
	// begin inline asm
	mov.u64 	%rd5, %clock64;
	// end inline asm
	sub.s64 	%rd6, %rd5, %rd4;
	setp.lt.u64 	%p1, %rd6, 1000000000;
	@%p1 bra 	$L__BB0_1;
	// begin inline asm
	griddepcontrol.wait;
	// end inline asm
	// begin inline asm
	mov.u64 	%rd7, %clock64;
	// end inline asm
$L__BB0_3:
	// begin inline asm
	mov.u64 	%rd8, %clock64;
	// end inline asm
	sub.s64 	%rd9, %rd8, %rd7;
	setp.lt.u64 	%p2, %rd9, 1000000000;
	@%p2 bra 	$L__BB0_3;
	// begin inline asm
	griddepcontrol.launch_dependents;
	// end inline asm
	// begin inline asm
	mov.u64 	%rd10, %clock64;
	// end inline asm
$L__BB0_5:
	// begin inline asm
	mov.u64 	%rd11, %clock64;
	// end inline asm
	sub.s64 	%rd12, %rd11, %rd10;
	setp.lt.u64 	%p3, %rd12, 1000000000;
	@%p3 bra 	$L__BB0_5;
	ret;

}


// ===== COMPILED SASS (sm_100) =====

	.target	sm_100

	.elftype	@"ET_EXEC"


//--------------------- .note.nv.tkinfo           --------------------------
	.section	.note.nv.tkinfo,"",@"SHT_NOTE"
	.sectionflags	@"SHF_NOTE_NV_TKINFO"
	.tkinfo
        /*0018*/ 	.word	0x00000002
        /*0030*/ 	.string	""
        /*0030*/ 	.string	"ptxas"
        /*0030*/ 	.string	"Cuda compilation tools, release 13.0, V13.0.88"
        /*0030*/ 	.string	"Build cuda_13.0.r13.0/compiler.36424714_0"
        /*0030*/ 	.string	"-arch sm_100 -m 64 "



//--------------------- .note.nv.cuinfo           --------------------------
	.section	.note.nv.cuinfo,"",@"SHT_NOTE"
	.sectionflags	@"SHF_NOTE_NV_CUINFO"
        /*0018*/ 	.short	0x0002
        /*001a*/ 	.short	0x0064
        /*001c*/ 	.short	0x0082
	.zero		2


//--------------------- .nv.info                  --------------------------
	.section	.nv.info,"",@"SHT_CUDA_INFO"
	.align	4


	//----- nvinfo : EIATTR_REGCOUNT
	.align		4
        /*0000*/ 	.byte	0x04, 0x2f
        /*0002*/ 	.short	(.L_1 - .L_0)
	.align		4
.L_0:
        /*0004*/ 	.word	index@(_Z12delay_kernelv)
        /*0008*/ 	.word	0x00000008


	//----- nvinfo : EIATTR_FRAME_SIZE
	.align		4
.L_1:
        /*000c*/ 	.byte	0x04, 0x11
        /*000e*/ 	.short	(.L_3 - .L_2)
	.align		4
.L_2:
        /*0010*/ 	.word	index@(_Z12delay_kernelv)
        /*0014*/ 	.word	0x00000000


	//----- nvinfo : EIATTR_MIN_STACK_SIZE
	.align		4
.L_3:
        /*0018*/ 	.byte	0x04, 0x12
        /*001a*/ 	.short	(.L_5 - .L_4)
	.align		4
.L_4:
        /*001c*/ 	.word	index@(_Z12delay_kernelv)
        /*0020*/ 	.word	0x00000000
.L_5:


//--------------------- .nv.compat                --------------------------
	.section	.nv.compat,"",@"SHT_CUDA_COMPAT_INFO"
	.align	4
        /*0000*/ 	.byte	0x02, 0x09, 0x00, 0x00, 0x02, 0x02, 0x01, 0x00, 0x02, 0x05, 0x05, 0x00, 0x03, 0x07, 0x01, 0x01
        /*0010*/ 	.byte	0x02, 0x03, 0x00, 0x00, 0x02, 0x06, 0x01, 0x00, 0x04, 0x0b, 0x08, 0x00, 0x09, 0x00, 0x00, 0x00
        /*0020*/ 	.byte	0x00, 0x00, 0x00, 0x00


//--------------------- .nv.info._Z12delay_kernelv --------------------------
	.section	.nv.info._Z12delay_kernelv,"",@"SHT_CUDA_INFO"
	.sectionflags	@""
	.align	4


	//----- nvinfo : EIATTR_CUDA_API_VERSION
	.align		4
        /*0000*/ 	.byte	0x04, 0x37
        /*0002*/ 	.short	(.L_7 - .L_6)
.L_6:
        /*0004*/ 	.word	0x00000082


	//----- nvinfo : EIATTR_SPARSE_MMA_MASK
	.align		4
.L_7:
        /*0008*/ 	.byte	0x03, 0x50
        /*000a*/ 	.short	0x0000


	//----- nvinfo : EIATTR_MAXREG_COUNT
	.align		4
        /*000c*/ 	.byte	0x03, 0x1b
        /*000e*/ 	.short	0x00ff


	//----- nvinfo : EIATTR_MERCURY_ISA_VERSION
	.align		4
        /*0010*/ 	.byte	0x03, 0x5f
        /*0012*/ 	.short	0x0101


	//----- nvinfo : EIATTR_VRC_CTA_INIT_COUNT
	.align		4
        /*0014*/ 	.byte	0x02, 0x4a
	.zero		1
	.zero		1


	//----- nvinfo : EIATTR_EXIT_INSTR_OFFSETS
	.align		4
        /*0018*/ 	.byte	0x04, 0x1c
        /*001a*/ 	.short	(.L_9 - .L_8)


	//   ....[0]....
.L_8:
        /*001c*/ 	.word	0x00000180


	//----- nvinfo : EIATTR_SW_WAR
	.align		4
.L_9:
        /*0020*/ 	.byte	0x04, 0x36
        /*0022*/ 	.short	(.L_11 - .L_10)
.L_10:
        /*0024*/ 	.word	0x00000008
.L_11:


//--------------------- .nv.callgraph             --------------------------
	.section	.nv.callgraph,"",@"SHT_CUDA_CALLGRAPH"
	.align	4
	.sectionentsize	8
	.align		4
        /*0000*/ 	.word	0x00000000
	.align		4
        /*0004*/ 	.word	0xffffffff
	.align		4
        /*0008*/ 	.word	0x00000000
	.align		4
        /*000c*/ 	.word	0xfffffffe
	.align		4
        /*0010*/ 	.word	0x00000000
	.align		4
        /*0014*/ 	.word	0xfffffffd
	.align		4
        /*0018*/ 	.word	0x00000000
	.align		4
        /*001c*/ 	.word	0xfffffffc


//--------------------- .text._Z12delay_kernelv   --------------------------
	.section	.text._Z12delay_kernelv,"ax",@progbits
	.align	128
        .global         _Z12delay_kernelv
        .type           _Z12delay_kernelv,@function
        .size           _Z12delay_kernelv,(.L_x_4 - _Z12delay_kernelv)
        .other          _Z12delay_kernelv,@"STO_CUDA_ENTRY STV_DEFAULT"
_Z12delay_kernelv:
.text._Z12delay_kernelv:
[----:B------:R-:W-:Y:S01]  /*0000*/  LDC R1, c[0x0][0x37c] ;  /* 0x0000df00ff017b82 */ /* 0x000fe20000000800 */
[----:B------:R-:W-:-:S07]  /*0010*/  CS2R R2, SR_CLOCKLO ;  /* 0x0000000000027805 */ /* 0x000fce0000015000 */
.L_x_0:
[----:B------:R-:W-:-:S06]  /*0020*/  CS2R R4, SR_CLOCKLO ;  /* 0x0000000000047805 */ /* 0x000fcc0000015000 */
[----:B------:R-:W-:-:S05]  /*0030*/  IADD3 R0, P0, PT, -R2, R4, RZ ;  /* 0x0000000402007210 */ /* 0x000fca0007f1e1ff */
[----:B------:R-:W-:Y:S01]  /*0040*/  IMAD.X R4, R5, 0x1, ~R3, P0 ;  /* 0x0000000105047824 */ /* 0x000fe200000e0e03 */
[----:B------:R-:W-:-:S04]  /*0050*/  ISETP.GE.U32.AND P0, PT, R0, 0x3b9aca00, PT ;  /* 0x3b9aca000000780c */ /* 0x000fc80003f06070 */
[----:B------:R-:W-:-:S13]  /*0060*/  ISETP.GE.U32.AND.EX P0, PT, R4, RZ, PT, P0 ;  /* 0x000000ff0400720c */ /* 0x000fda0003f06100 */
[----:B------:R-:W-:Y:S05]  /*0070*/  @!P0 BRA `(.L_x_0) ;  /* 0xfffffffc00e88947 */ /* 0x000fea000383ffff */
[----:B------:R-:W-:Y:S01]  /*0080*/  ACQBULK ;  /* 0x000000000000782e */ /* 0x000fe20000000000 */
[----:B------:R-:W-:-:S07]  /*0090*/  CS2R R2, SR_CLOCKLO ;  /* 0x0000000000027805 */ /* 0x000fce0000015000 */
.L_x_1:
[----:B------:R-:W-:-:S06]  /*00a0*/  CS2R R4, SR_CLOCKLO ;  /* 0x0000000000047805 */ /* 0x000fcc0000015000 */
[----:B------:R-:W-:-:S05]  /*00b0*/  IADD3 R0, P0, PT, -R2, R4, RZ ;  /* 0x0000000402007210 */ /* 0x000fca0007f1e1ff */
[----:B------:R-:W-:Y:S01]  /*00c0*/  IMAD.X R4, R5, 0x1, ~R3, P0 ;  /* 0x0000000105047824 */ /* 0x000fe200000e0e03 */
[----:B------:R-:W-:-:S04]  /*00d0*/  ISETP.GE.U32.AND P0, PT, R0, 0x3b9aca00, PT ;  /* 0x3b9aca000000780c */ /* 0x000fc80003f06070 */
[----:B------:R-:W-:-:S13]  /*00e0*/  ISETP.GE.U32.AND.EX P0, PT, R4, RZ, PT, P0 ;  /* 0x000000ff0400720c */ /* 0x000fda0003f06100 */
[----:B------:R-:W-:Y:S05]  /*00f0*/  @!P0 BRA `(.L_x_1) ;  /* 0xfffffffc00e88947 */ /* 0x000fea000383ffff */
[----:B------:R-:W-:Y:S01]  /*0100*/  PREEXIT ;  /* 0x000000000000782d */ /* 0x000fe20000000000 */
[----:B------:R-:W-:-:S07]  /*0110*/  CS2R R2, SR_CLOCKLO ;  /* 0x0000000000027805 */ /* 0x000fce0000015000 */
.L_x_2:
[----:B------:R-:W-:-:S06]  /*0120*/  CS2R R4, SR_CLOCKLO ;  /* 0x0000000000047805 */ /* 0x000fcc0000015000 */
[----:B------:R-:W-:-:S05]  /*0130*/  IADD3 R0, P0, PT, -R2, R4, RZ ;  /* 0x0000000402007210 */ /* 0x000fca0007f1e1ff */
[----:B------:R-:W-:Y:S01]  /*0140*/  IMAD.X R4, R5, 0x1, ~R3, P0 ;  /* 0x0000000105047824 */ /* 0x000fe200000e0e03 */
[----:B------:R-:W-:-:S04]  /*0150*/  ISETP.GE.U32.AND P0, PT, R0, 0x3b9aca00, PT ;  /* 0x3b9aca000000780c */ /* 0x000fc80003f06070 */
[----:B------:R-:W-:-:S13]  /*0160*/  ISETP.GE.U32.AND.EX P0, PT, R4, RZ, PT, P0 ;  /* 0x000000ff0400720c */ /* 0x000fda0003f06100 */
[----:B------:R-:W-:Y:S05]  /*0170*/  @!P0 BRA `(.L_x_2) ;  /* 0xfffffffc00e88947 */ /* 0x000fea000383ffff */
[----:B------:R-:W-:Y:S05]  /*0180*/  EXIT ;  /* 0x000000000000794d */ /* 0x000fea0003800000 */
.L_x_3:
[----:B------:R-:W-:-:S00]  /*0190*/  BRA `(.L_x_3) ;  /* 0xfffffffc00fc7947 */ /* 0x000fc0000383ffff */
[----:B------:R-:W-:-:S00]  /*01a0*/  NOP ;  /* 0x0000000000007918 */ /* 0x000fc00000000000 */
        /* <DEDUP_REMOVED lines=13> */
.L_x_4:


//--------------------- .nv.shared.reserved.0     --------------------------
	.section	.nv.shared.reserved.0,"aw",@nobits
	.weak		__nv_reservedSMEM_offset_0_alias
	.size		__nv_reservedSMEM_offset_0_alias, 0, 64
	.other		__nv_reservedSMEM_offset_0_alias,@"STO_CUDA_RESERVED_SHARED STV_DEFAULT"
__nv_reservedSMEM_offset_0_alias:
	.zero		0
	.zero		64


//--------------------- .nv.constant0._Z12delay_kernelv --------------------------
	.section	.nv.constant0._Z12delay_kernelv,"a",@progbits
	.sectionflags	@""
	.align	4
.nv.constant0._Z12delay_kernelv:
	.zero		896


//--------------------- SYMBOLS --------------------------

	.type		.nv.reservedSmem.offset0,@object
	.size		.nv.reservedSmem.offset0,0x4
